	.headerflags	@"EF_CUDA_TEXMODE_UNIFIED EF_CUDA_64BIT_ADDRESS EF_CUDA_ACCELERATORS EF_CUDA_SM90 EF_CUDA_VIRTUAL_SM(EF_CUDA_SM90)"
	.elftype	@"ET_EXEC"


//--------------------- .nv.info                  --------------------------
	.section	.nv.info,"",@"SHT_CUDA_INFO"
	.align	4


	//----- nvinfo : EIATTR_REGCOUNT
	.align		4
        /*0000*/ 	.byte	0x04, 0x2f
        /*0002*/ 	.short	(.L_3 - .L_2)
	.align		4
.L_2:
        /*0004*/ 	.word	index@(triton_poi_fused__native_batch_norm_legit_no_training_relu_7)
        /*0008*/ 	.word	0x00000010


	//----- nvinfo : EIATTR_MIN_STACK_SIZE
	.align		4
.L_3:
        /*000c*/ 	.byte	0x04, 0x12
        /*000e*/ 	.short	(.L_5 - .L_4)
	.align		4
.L_4:
        /*0010*/ 	.word	index@(triton_poi_fused__native_batch_norm_legit_no_training_relu_7)
        /*0014*/ 	.word	0x00000000


	//----- nvinfo : EIATTR_FRAME_SIZE
	.align		4
.L_5:
        /*0018*/ 	.byte	0x04, 0x11
        /*001a*/ 	.short	(.L_7 - .L_6)
	.align		4
.L_6:
        /*001c*/ 	.word	index@(triton_poi_fused__native_batch_norm_legit_no_training_relu_7)
        /*0020*/ 	.word	0x00000000


	//----- nvinfo : EIATTR_MIN_STACK_SIZE
	.align		4
.L_7:
        /*0024*/ 	.byte	0x04, 0x12
        /*0026*/ 	.short	(.L_9 - .L_8)
	.align		4
.L_8:
        /*0028*/ 	.word	index@(triton_poi_fused__native_batch_norm_legit_no_training_relu_7)
        /*002c*/ 	.word	0x00000000
.L_9:


//--------------------- .nv.info.triton_poi_fused__native_batch_norm_legit_no_training_relu_7 --------------------------
	.section	.nv.info.triton_poi_fused__native_batch_norm_legit_no_training_relu_7,"",@"SHT_CUDA_INFO"
	.sectionflags	@""
	.align	4


	//----- nvinfo : EIATTR_CUDA_API_VERSION
	.align		4
        /*0000*/ 	.byte	0x04, 0x37
        /*0002*/ 	.short	(.L_11 - .L_10)
.L_10:
        /*0004*/ 	.word	0x0000007c


	//----- nvinfo : EIATTR_KPARAM_INFO
	.align		4
.L_11:
        /*0008*/ 	.byte	0x04, 0x17
        /*000a*/ 	.short	(.L_13 - .L_12)
.L_12:
        /*000c*/ 	.word	0x00000000
        /*0010*/ 	.short	0x0006
        /*0012*/ 	.short	0x0030
        /*0014*/ 	.byte	0x00, 0xf0, 0x11, 0x00


	//----- nvinfo : EIATTR_KPARAM_INFO
	.align		4
.L_13:
        /*0018*/ 	.byte	0x04, 0x17
        /*001a*/ 	.short	(.L_15 - .L_14)
.L_14:
        /*001c*/ 	.word	0x00000000
        /*0020*/ 	.short	0x0005
        /*0022*/ 	.short	0x0028
        /*0024*/ 	.byte	0x00, 0xf4, 0x21, 0x00


	//----- nvinfo : EIATTR_KPARAM_INFO
	.align		4
.L_15:
        /*0028*/ 	.byte	0x04, 0x17
        /*002a*/ 	.short	(.L_17 - .L_16)
.L_16:
        /*002c*/ 	.word	0x00000000
        /*0030*/ 	.short	0x0004
        /*0032*/ 	.short	0x0020
        /*0034*/ 	.byte	0x00, 0xf4, 0x21, 0x00


	//----- nvinfo : EIATTR_KPARAM_INFO
	.align		4
.L_17:
        /*0038*/ 	.byte	0x04, 0x17
        /*003a*/ 	.short	(.L_19 - .L_18)
.L_18:
        /*003c*/ 	.word	0x00000000
        /*0040*/ 	.short	0x0003
        /*0042*/ 	.short	0x0018
        /*0044*/ 	.byte	0x00, 0xf4, 0x21, 0x00


	//----- nvinfo : EIATTR_KPARAM_INFO
	.align		4
.L_19:
        /*0048*/ 	.byte	0x04, 0x17
        /*004a*/ 	.short	(.L_21 - .L_20)
.L_20:
        /*004c*/ 	.word	0x00000000
        /*0050*/ 	.short	0x0002
        /*0052*/ 	.short	0x0010
        /*0054*/ 	.byte	0x00, 0xf4, 0x21, 0x00


	//----- nvinfo : EIATTR_KPARAM_INFO
	.align		4
.L_21:
        /*0058*/ 	.byte	0x04, 0x17
        /*005a*/ 	.short	(.L_23 - .L_22)
.L_22:
        /*005c*/ 	.word	0x00000000
        /*0060*/ 	.short	0x0001
        /*0062*/ 	.short	0x0008
        /*0064*/ 	.byte	0x00, 0xf4, 0x21, 0x00


	//----- nvinfo : EIATTR_KPARAM_INFO
	.align		4
.L_23:
        /*0068*/ 	.byte	0x04, 0x17
        /*006a*/ 	.short	(.L_25 - .L_24)
.L_24:
        /*006c*/ 	.word	0x00000000
        /*0070*/ 	.short	0x0000
        /*0072*/ 	.short	0x0000
        /*0074*/ 	.byte	0x00, 0xf4, 0x21, 0x00


	//----- nvinfo : EIATTR_SPARSE_MMA_MASK
	.align		4
.L_25:
        /*0078*/ 	.byte	0x03, 0x50
        /*007a*/ 	.short	0x0000


	//----- nvinfo : EIATTR_MAXREG_COUNT
	.align		4
        /*007c*/ 	.byte	0x03, 0x1b
        /*007e*/ 	.short	0x00ff


	//----- nvinfo : EIATTR_EXIT_INSTR_OFFSETS
	.align		4
        /*0080*/ 	.byte	0x04, 0x1c
        /*0082*/ 	.short	(.L_27 - .L_26)


	//   ....[0]....
.L_26:
        /*0084*/ 	.word	0x000002d0


	//----- nvinfo : EIATTR_REQNTID
	.align		4
.L_27:
        /*0088*/ 	.byte	0x04, 0x10
        /*008a*/ 	.short	(.L_29 - .L_28)
.L_28:
        /*008c*/ 	.word	0x00000080
        /*0090*/ 	.word	0x00000001
        /*0094*/ 	.word	0x00000001


	//----- nvinfo : EIATTR_CBANK_PARAM_SIZE
	.align		4
.L_29:
        /*0098*/ 	.byte	0x03, 0x19
        /*009a*/ 	.short	0x0034


	//----- nvinfo : EIATTR_PARAM_CBANK
	.align		4
        /*009c*/ 	.byte	0x04, 0x0a
        /*009e*/ 	.short	(.L_31 - .L_30)
	.align		4
.L_30:
        /*00a0*/ 	.word	index@(.nv.constant0.triton_poi_fused__native_batch_norm_legit_no_training_relu_7)
        /*00a4*/ 	.short	0x0210
        /*00a6*/ 	.short	0x0034


	//----- nvinfo : EIATTR_SW_WAR
	.align		4
.L_31:
        /*00a8*/ 	.byte	0x04, 0x36
        /*00aa*/ 	.short	(.L_33 - .L_32)
.L_32:
        /*00ac*/ 	.word	0x00000008
.L_33:


//--------------------- .nv.callgraph             --------------------------
	.section	.nv.callgraph,"",@"SHT_CUDA_CALLGRAPH"
	.align	4
	.sectionentsize	8
	.align		4
        /*0000*/ 	.word	0x00000000
	.align		4
        /*0004*/ 	.word	0xffffffff
	.align		4
        /*0008*/ 	.word	0x00000000
	.align		4
        /*000c*/ 	.word	0xfffffffe
	.align		4
        /*0010*/ 	.word	0x00000000
	.align		4
        /*0014*/ 	.word	0xfffffffd
	.align		4
        /*0018*/ 	.word	0x00000000
	.align		4
        /*001c*/ 	.word	0xfffffffc


//--------------------- .nv.constant4             --------------------------
	.section	.nv.constant4,"a",@progbits
	.align	8
	.align		8
.nv.constant4:
        /*0000*/ 	.dword	_$_str
	.align		8
        /*0008*/ 	.dword	_$_str_$_2


//--------------------- .text.triton_poi_fused__native_batch_norm_legit_no_training_relu_7 --------------------------
	.section	.text.triton_poi_fused__native_batch_norm_legit_no_training_relu_7,"ax",@progbits
	.align	128
        .global         triton_poi_fused__native_batch_norm_legit_no_training_relu_7
        .type           triton_poi_fused__native_batch_norm_legit_no_training_relu_7,@function
        .size           triton_poi_fused__native_batch_norm_legit_no_training_relu_7,(.L_x_1 - triton_poi_fused__native_batch_norm_legit_no_training_relu_7)
        .other          triton_poi_fused__native_batch_norm_legit_no_training_relu_7,@"STO_CUDA_ENTRY STV_DEFAULT"
triton_poi_fused__native_batch_norm_legit_no_training_relu_7:
.text.triton_poi_fused__native_batch_norm_legit_no_training_relu_7:
[----:B------:R-:W-:Y:S01]  /*0000*/  LDC R1, c[0x0][0x28] ;  /* 0x00000a00ff017b82 */ /* 0x000fe20000000800 */
[----:B------:R-:W1:Y:S07]  /*0010*/  S2R R0, SR_TID.X ;  /* 0x0000000000007919 */ /* 0x000e6e0000002100 */
[----:B------:R-:W2:Y:S01]  /*0020*/  LDC.64 R6, c[0x0][0x220] ;  /* 0x00008800ff067b82 */ /* 0x000ea20000000a00 */
[----:B------:R-:W-:Y:S01]  /*0030*/  ULDC.64 UR4, c[0x0][0x208] ;  /* 0x0000820000047ab9 */ /* 0x000fe20000000a00 */
[----:B------:R-:W3:Y:S06]  /*0040*/  S2R R3, SR_CTAID.X ;  /* 0x0000000000037919 */ /* 0x000eec0000002500 */
[----:B------:R-:W4:Y:S08]  /*0050*/  LDC.64 R4, c[0x0][0x218] ;  /* 0x00008600ff047b82 */ /* 0x000f300000000a00 */
[----:B------:R-:W5:Y:S08]  /*0060*/  LDC.64 R8, c[0x0][0x228] ;  /* 0x00008a00ff087b82 */ /* 0x000f700000000a00 */
[----:B------:R-:W5:Y:S01]  /*0070*/  LDC.64 R10, c[0x0][0x230] ;  /* 0x00008c00ff0a7b82 */ /* 0x000f620000000a00 */
[----:B-1----:R-:W-:-:S02]  /*0080*/  LOP3.LUT R0, R0, 0x7f, RZ, 0xc0, !PT ;  /* 0x0000007f00007812 */ /* 0x002fc400078ec0ff */
[----:B---3--:R-:W-:Y:S02]  /*0090*/  SHF.R.S32.HI R2, RZ, 0x18, R3 ;  /* 0x00000018ff027819 */ /* 0x008fe40000011403 */
[----:B------:R-:W-:Y:S02]  /*00a0*/  LEA R0, R3, R0, 0x7 ;  /* 0x0000000003007211 */ /* 0x000fe400078e38ff */
[----:B------:R-:W-:-:S04]  /*00b0*/  SGXT R3, R2, 0x1 ;  /* 0x000000010203781a */ /* 0x000fc80000000200 */
[----:B------:R-:W-:-:S04]  /*00c0*/  LEA.HI R3, R3, R0, RZ, 0x5 ;  /* 0x0000000003037211 */ /* 0x000fc800078f28ff */
[----:B------:R-:W-:-:S04]  /*00d0*/  LOP3.LUT R3, R3, 0xffffffe0, RZ, 0xc0, !PT ;  /* 0xffffffe003037812 */ /* 0x000fc800078ec0ff */
[----:B------:R-:W-:Y:S02]  /*00e0*/  IADD3 R13, R0, -R3, RZ ;  /* 0x80000003000d7210 */ /* 0x000fe40007ffe0ff */
[----:B------:R-:W1:Y:S03]  /*00f0*/  LDC.64 R2, c[0x0][0x210] ;  /* 0x00008400ff027b82 */ /* 0x000e660000000a00 */
[----:B--2---:R-:W-:-:S06]  /*0100*/  IMAD.WIDE R6, R13, 0x4, R6 ;  /* 0x000000040d067825 */ /* 0x004fcc00078e0206 */
[----:B------:R-:W2:Y:S01]  /*0110*/  LDG.E.EL R6, desc[UR4][R6.64] ;  /* 0x0000000406067981 */ /* 0x000ea2000c2e1900 */
[----:B----4-:R-:W-:-:S04]  /*0120*/  IMAD.WIDE R4, R13, 0x4, R4 ;  /* 0x000000040d047825 */ /* 0x010fc800078e0204 */
[C---:B-----5:R-:W-:Y:S02]  /*0130*/  IMAD.WIDE R8, R13.reuse, 0x4, R8 ;  /* 0x000000040d087825 */ /* 0x060fe400078e0208 */
[----:B------:R3:W4:Y:S02]  /*0140*/  LDG.E.EL R5, desc[UR4][R4.64] ;  /* 0x0000000404057981 */ /* 0x000724000c2e1900 */
[----:B0-----:R-:W-:Y:S02]  /*0150*/  IMAD.WIDE R10, R13, 0x4, R10 ;  /* 0x000000040d0a7825 */ /* 0x001fe400078e020a */
[----:B------:R-:W5:Y:S02]  /*0160*/  LDG.E.EL R8, desc[UR4][R8.64] ;  /* 0x0000000408087981 */ /* 0x000f64000c2e1900 */
[C---:B-1----:R-:W-:Y:S02]  /*0170*/  IMAD.WIDE R2, R0.reuse, 0x4, R2 ;  /* 0x0000000400027825 */ /* 0x042fe400078e0202 */
[----:B------:R-:W5:Y:S04]  /*0180*/  LDG.E.EL R11, desc[UR4][R10.64] ;  /* 0x000000040a0b7981 */ /* 0x000f68000c2e1900 */
[----:B------:R0:W4:Y:S01]  /*0190*/  LDG.E R12, desc[UR4][R2.64] ;  /* 0x00000004020c7981 */ /* 0x000122000c1e1900 */
[----:B---3--:R-:W-:Y:S01]  /*01a0*/  HFMA2.MMA R4, -RZ, RZ, 1.625, 0 ;  /* 0x3e800000ff047435 */ /* 0x008fe200000001ff */
[----:B0-----:R-:W0:Y:S02]  /*01b0*/  LDC.64 R2, c[0x0][0x238] ;  /* 0x00008e00ff027b82 */ /* 0x001e240000000a00 */
[----:B0-----:R-:W-:-:S04]  /*01c0*/  IMAD.WIDE R2, R0, 0x4, R2 ;  /* 0x0000000400027825 */ /* 0x001fc800078e0202 */
[----:B--2---:R-:W-:-:S04]  /*01d0*/  FADD R6, R6, 9.9999997473787516356e-06 ;  /* 0x3727c5ac06067421 */ /* 0x004fc80000000000 */
[----:B------:R-:W0:Y:S02]  /*01e0*/  MUFU.SQRT R7, R6 ;  /* 0x0000000600077308 */ /* 0x000e240000002000 */
[C---:B0-----:R-:W-:Y:S02]  /*01f0*/  FSETP.GT.AND P0, PT, R7.reuse, 8.50705917302346158658e+37, PT ;  /* 0x7e8000000700780b */ /* 0x041fe40003f04000 */
[----:B------:R-:W-:-:S11]  /*0200*/  FSETP.GEU.AND P1, PT, R7, 1.175494350822287508e-38, PT ;  /* 0x008000000700780b */ /* 0x000fd60003f2e000 */
[----:B------:R-:W-:-:S04]  /*0210*/  @P0 FMUL R7, R7, 0.25 ;  /* 0x3e80000007070820 */ /* 0x000fc80000400000 */
[----:B------:R-:W-:-:S06]  /*0220*/  @!P1 FMUL R7, R7, 16777216 ;  /* 0x4b80000007079820 */ /* 0x000fcc0000400000 */
[----:B------:R-:W0:Y:S01]  /*0230*/  MUFU.RCP R7, R7 ;  /* 0x0000000700077308 */ /* 0x000e220000001000 */
[----:B------:R-:W-:Y:S01]  /*0240*/  FSEL R4, R4, 1, P0 ;  /* 0x3f80000004047808 */ /* 0x000fe20000000000 */
[----:B----4-:R-:W-:-:S04]  /*0250*/  FADD R5, R12, -R5 ;  /* 0x800000050c057221 */ /* 0x010fc80000000000 */
[----:B------:R-:W-:-:S04]  /*0260*/  @!P1 FMUL R4, R4, 16777216 ;  /* 0x4b80000004049820 */ /* 0x000fc80000400000 */
[----:B0-----:R-:W-:-:S04]  /*0270*/  FMUL R4, R7, R4 ;  /* 0x0000000407047220 */ /* 0x001fc80000400000 */
[----:B------:R-:W-:-:S04]  /*0280*/  FMUL R4, R5, R4 ;  /* 0x0000000405047220 */ /* 0x000fc80000400000 */
[----:B-----5:R-:W-:-:S05]  /*0290*/  FFMA R4, R8, R4, R11 ;  /* 0x0000000408047223 */ /* 0x020fca000000000b */
[----:B------:R-:W-:-:S04]  /*02a0*/  FSETP.GEU.AND P0, PT, R4, RZ, PT ;  /* 0x000000ff0400720b */ /* 0x000fc80003f0e000 */
[----:B------:R-:W-:-:S05]  /*02b0*/  FSEL R5, R4, RZ, P0 ;  /* 0x000000ff04057208 */ /* 0x000fca0000000000 */
[----:B------:R-:W-:Y:S01]  /*02c0*/  STG.E desc[UR4][R2.64], R5 ;  /* 0x0000000502007986 */ /* 0x000fe2000c101904 */
[----:B------:R-:W-:Y:S05]  /*02d0*/  EXIT ;  /* 0x000000000000794d */ /* 0x000fea0003800000 */
.L_x_0:
[----:B------:R-:W-:-:S00]  /*02e0*/  BRA `(.L_x_0) ;  /* 0xfffffffc00fc7947 */ /* 0x000fc0000383ffff */
[----:B------:R-:W-:-:S00]  /*02f0*/  NOP ;  /* 0x0000000000007918 */ /* 0x000fc00000000000 */
        /* <DEDUP_REMOVED lines=8> */
.L_x_1:


//--------------------- .nv.global.init           --------------------------
	.section	.nv.global.init,"aw",@progbits
.nv.global.init:
	.type		_$_str,@object
	.size		_$_str,(_$_str_$_2 - _$_str)
_$_str:
        /*0000*/ 	.byte	0x5f, 0x5f, 0x43, 0x55, 0x44, 0x41, 0x5f, 0x46, 0x54, 0x5a, 0x00
	.type		_$_str_$_2,@object
	.size		_$_str_$_2,(.L_1 - _$_str_$_2)
_$_str_$_2:
        /*000b*/ 	.byte	0x5f, 0x5f, 0x43, 0x55, 0x44, 0x41, 0x5f, 0x50, 0x52, 0x45, 0x43, 0x5f, 0x53, 0x51, 0x52, 0x54
        /*001b*/ 	.byte	0x00
.L_1:


//--------------------- .nv.constant0.triton_poi_fused__native_batch_norm_legit_no_training_relu_7 --------------------------
	.section	.nv.constant0.triton_poi_fused__native_batch_norm_legit_no_training_relu_7,"a",@progbits
	.sectionflags	@""
	.align	4
.nv.constant0.triton_poi_fused__native_batch_norm_legit_no_training_relu_7:
	.zero		580
